//
// Generated by NVIDIA NVVM Compiler
//
// Compiler Build ID: CL-36424714
// Cuda compilation tools, release 13.0, V13.0.88
// Based on NVVM 20.0.0
//

.version 9.0
.target sm_100
.address_size 64

	// .globl	_Z24bitonicSortInitialSharedPi
// _ZZ24bitonicSortInitialSharedPiE6shared has been demoted
// _ZZ24bitonicSortInitialSharedPiE5dummy has been demoted
// _ZZ17bitonicSortSharedPiiE6shared has been demoted

.visible .entry _Z24bitonicSortInitialSharedPi(
	.param .u64 .ptr .align 1 _Z24bitonicSortInitialSharedPi_param_0
)
{
	.reg .pred 	%p<18>;
	.reg .b32 	%r<134>;
	.reg .b64 	%rd<5>;
	// demoted variable
	.shared .align 4 .b8 _ZZ24bitonicSortInitialSharedPiE6shared[1024];
	// demoted variable
	.shared .align 4 .b8 _ZZ24bitonicSortInitialSharedPiE5dummy[8];
	ld.param.u64 	%rd2, [_Z24bitonicSortInitialSharedPi_param_0];
	cvta.to.global.u64 	%rd3, %rd2;
	mov.u32 	%r1, %tid.x;
	mov.u32 	%r18, %ctaid.x;
	shl.b32 	%r19, %r18, 8;
	add.s32 	%r2, %r19, %r1;
	mul.wide.s32 	%rd4, %r2, 4;
	add.s64 	%rd1, %rd3, %rd4;
	ld.global.u32 	%r20, [%rd1];
	shl.b32 	%r21, %r1, 2;
	mov.u32 	%r22, _ZZ24bitonicSortInitialSharedPiE6shared;
	add.s32 	%r3, %r22, %r21;
	st.shared.u32 	[%r3], %r20;
	bar.sync 	0;
	mov.b32 	%r130, 1;
	mov.b32 	%r131, 0;
$L__BB0_1:
	mov.u32 	%r5, %r130;
	mov.b32 	%r23, 1;
	shl.b32 	%r24, %r23, %r5;
	and.b32  	%r6, %r24, %r2;
	and.b32  	%r7, %r5, 3;
	setp.eq.s32 	%p1, %r7, 0;
	mov.u32 	%r132, %r5;
	@%p1 bra 	$L__BB0_5;
	setp.eq.s32 	%p2, %r6, 0;
	add.s32 	%r132, %r5, -1;
	mov.b32 	%r25, 1;
	shl.b32 	%r26, %r25, %r132;
	xor.b32  	%r27, %r26, %r1;
	setp.gt.u32 	%p3, %r27, %r1;
	mov.u32 	%r28, _ZZ24bitonicSortInitialSharedPiE5dummy;
	selp.b32 	%r29, %r3, %r28, %p3;
	shl.b32 	%r30, %r27, 2;
	add.s32 	%r32, %r22, %r30;
	add.s32 	%r33, %r28, 4;
	selp.b32 	%r34, %r32, %r33, %p3;
	ld.shared.u32 	%r35, [%r29];
	ld.shared.u32 	%r36, [%r34];
	min.s32 	%r37, %r35, %r36;
	max.s32 	%r38, %r35, %r36;
	selp.b32 	%r39, %r37, %r38, %p2;
	st.shared.u32 	[%r29], %r39;
	selp.b32 	%r40, %r38, %r37, %p2;
	st.shared.u32 	[%r34], %r40;
	bar.sync 	0;
	setp.eq.s32 	%p4, %r7, 1;
	@%p4 bra 	$L__BB0_5;
	setp.eq.s32 	%p5, %r6, 0;
	add.s32 	%r132, %r5, -2;
	mov.b32 	%r41, 1;
	shl.b32 	%r42, %r41, %r132;
	xor.b32  	%r43, %r42, %r1;
	setp.gt.u32 	%p6, %r43, %r1;
	selp.b32 	%r45, %r3, %r28, %p6;
	shl.b32 	%r46, %r43, 2;
	add.s32 	%r48, %r22, %r46;
	selp.b32 	%r50, %r48, %r33, %p6;
	ld.shared.u32 	%r51, [%r45];
	ld.shared.u32 	%r52, [%r50];
	min.s32 	%r53, %r51, %r52;
	max.s32 	%r54, %r51, %r52;
	selp.b32 	%r55, %r53, %r54, %p5;
	st.shared.u32 	[%r45], %r55;
	selp.b32 	%r56, %r54, %r53, %p5;
	st.shared.u32 	[%r50], %r56;
	bar.sync 	0;
	setp.eq.s32 	%p7, %r7, 2;
	@%p7 bra 	$L__BB0_5;
	setp.eq.s32 	%p8, %r6, 0;
	add.s32 	%r132, %r5, -3;
	mov.b32 	%r57, 1;
	shl.b32 	%r58, %r57, %r132;
	xor.b32  	%r59, %r58, %r1;
	setp.gt.u32 	%p9, %r59, %r1;
	selp.b32 	%r61, %r3, %r28, %p9;
	shl.b32 	%r62, %r59, 2;
	add.s32 	%r64, %r22, %r62;
	selp.b32 	%r66, %r64, %r33, %p9;
	ld.shared.u32 	%r67, [%r61];
	ld.shared.u32 	%r68, [%r66];
	min.s32 	%r69, %r67, %r68;
	max.s32 	%r70, %r67, %r68;
	selp.b32 	%r71, %r69, %r70, %p8;
	st.shared.u32 	[%r61], %r71;
	selp.b32 	%r72, %r70, %r69, %p8;
	st.shared.u32 	[%r66], %r72;
	bar.sync 	0;
$L__BB0_5:
	setp.lt.u32 	%p10, %r131, 3;
	@%p10 bra 	$L__BB0_8;
	add.s32 	%r133, %r132, 4;
$L__BB0_7:
	setp.eq.s32 	%p11, %r6, 0;
	add.s32 	%r73, %r133, -5;
	mov.b32 	%r74, 1;
	shl.b32 	%r75, %r74, %r73;
	xor.b32  	%r76, %r75, %r1;
	setp.gt.u32 	%p12, %r76, %r1;
	mov.u32 	%r77, _ZZ24bitonicSortInitialSharedPiE5dummy;
	selp.b32 	%r78, %r3, %r77, %p12;
	shl.b32 	%r79, %r76, 2;
	add.s32 	%r81, %r22, %r79;
	add.s32 	%r82, %r77, 4;
	selp.b32 	%r83, %r81, %r82, %p12;
	ld.shared.u32 	%r84, [%r78];
	ld.shared.u32 	%r85, [%r83];
	min.s32 	%r86, %r84, %r85;
	max.s32 	%r87, %r84, %r85;
	selp.b32 	%r88, %r86, %r87, %p11;
	st.shared.u32 	[%r78], %r88;
	selp.b32 	%r89, %r87, %r86, %p11;
	st.shared.u32 	[%r83], %r89;
	bar.sync 	0;
	add.s32 	%r90, %r133, -6;
	shl.b32 	%r91, %r74, %r90;
	xor.b32  	%r92, %r91, %r1;
	setp.gt.u32 	%p13, %r92, %r1;
	selp.b32 	%r93, %r3, %r77, %p13;
	shl.b32 	%r94, %r92, 2;
	add.s32 	%r95, %r22, %r94;
	selp.b32 	%r96, %r95, %r82, %p13;
	ld.shared.u32 	%r97, [%r93];
	ld.shared.u32 	%r98, [%r96];
	min.s32 	%r99, %r97, %r98;
	max.s32 	%r100, %r97, %r98;
	selp.b32 	%r101, %r99, %r100, %p11;
	st.shared.u32 	[%r93], %r101;
	selp.b32 	%r102, %r100, %r99, %p11;
	st.shared.u32 	[%r96], %r102;
	bar.sync 	0;
	add.s32 	%r103, %r133, -7;
	shl.b32 	%r104, %r74, %r103;
	xor.b32  	%r105, %r104, %r1;
	setp.gt.u32 	%p14, %r105, %r1;
	selp.b32 	%r106, %r3, %r77, %p14;
	shl.b32 	%r107, %r105, 2;
	add.s32 	%r108, %r22, %r107;
	selp.b32 	%r109, %r108, %r82, %p14;
	ld.shared.u32 	%r110, [%r106];
	ld.shared.u32 	%r111, [%r109];
	min.s32 	%r112, %r110, %r111;
	max.s32 	%r113, %r110, %r111;
	selp.b32 	%r114, %r112, %r113, %p11;
	st.shared.u32 	[%r106], %r114;
	selp.b32 	%r115, %r113, %r112, %p11;
	st.shared.u32 	[%r109], %r115;
	bar.sync 	0;
	add.s32 	%r116, %r133, -8;
	shl.b32 	%r117, %r74, %r116;
	xor.b32  	%r118, %r117, %r1;
	setp.gt.u32 	%p15, %r118, %r1;
	selp.b32 	%r119, %r3, %r77, %p15;
	shl.b32 	%r120, %r118, 2;
	add.s32 	%r121, %r22, %r120;
	selp.b32 	%r122, %r121, %r82, %p15;
	ld.shared.u32 	%r123, [%r119];
	ld.shared.u32 	%r124, [%r122];
	min.s32 	%r125, %r123, %r124;
	max.s32 	%r126, %r123, %r124;
	selp.b32 	%r127, %r125, %r126, %p11;
	st.shared.u32 	[%r119], %r127;
	selp.b32 	%r128, %r126, %r125, %p11;
	st.shared.u32 	[%r122], %r128;
	bar.sync 	0;
	add.s32 	%r133, %r133, -4;
	setp.gt.s32 	%p16, %r133, 4;
	@%p16 bra 	$L__BB0_7;
$L__BB0_8:
	add.s32 	%r130, %r5, 1;
	setp.ne.s32 	%p17, %r130, 9;
	mov.u32 	%r131, %r5;
	@%p17 bra 	$L__BB0_1;
	ld.shared.u32 	%r129, [%r3];
	st.global.u32 	[%rd1], %r129;
	ret;

}
	// .globl	_Z17bitonicSortSharedPii
.visible .entry _Z17bitonicSortSharedPii(
	.param .u64 .ptr .align 1 _Z17bitonicSortSharedPii_param_0,
	.param .u32 _Z17bitonicSortSharedPii_param_1
)
{
	.reg .pred 	%p<17>;
	.reg .b32 	%r<94>;
	.reg .b64 	%rd<5>;
	// demoted variable
	.shared .align 4 .b8 _ZZ17bitonicSortSharedPiiE6shared[1024];
	ld.param.u64 	%rd2, [_Z17bitonicSortSharedPii_param_0];
	ld.param.u32 	%r12, [_Z17bitonicSortSharedPii_param_1];
	cvta.to.global.u64 	%rd3, %rd2;
	mov.u32 	%r1, %tid.x;
	mov.u32 	%r13, %ctaid.x;
	shl.b32 	%r14, %r13, 8;
	add.s32 	%r15, %r14, %r1;
	mul.wide.s32 	%rd4, %r15, 4;
	add.s64 	%rd1, %rd3, %rd4;
	ld.global.u32 	%r16, [%rd1];
	shl.b32 	%r17, %r1, 2;
	mov.u32 	%r18, _ZZ17bitonicSortSharedPiiE6shared;
	add.s32 	%r2, %r18, %r17;
	st.shared.u32 	[%r2], %r16;
	bar.sync 	0;
	mov.b32 	%r19, 1;
	shl.b32 	%r20, %r19, %r12;
	and.b32  	%r3, %r20, %r15;
	xor.b32  	%r4, %r1, 128;
	setp.le.u32 	%p1, %r4, %r1;
	@%p1 bra 	$L__BB1_2;
	setp.eq.s32 	%p2, %r3, 0;
	shl.b32 	%r21, %r4, 2;
	add.s32 	%r23, %r18, %r21;
	ld.shared.u32 	%r24, [%r2];
	ld.shared.u32 	%r25, [%r23];
	min.s32 	%r26, %r24, %r25;
	max.s32 	%r27, %r24, %r25;
	selp.b32 	%r28, %r26, %r27, %p2;
	st.shared.u32 	[%r2], %r28;
	selp.b32 	%r29, %r27, %r26, %p2;
	st.shared.u32 	[%r23], %r29;
$L__BB1_2:
	bar.sync 	0;
	xor.b32  	%r5, %r1, 64;
	setp.le.u32 	%p3, %r5, %r1;
	@%p3 bra 	$L__BB1_4;
	setp.eq.s32 	%p4, %r3, 0;
	shl.b32 	%r30, %r5, 2;
	add.s32 	%r32, %r18, %r30;
	ld.shared.u32 	%r33, [%r2];
	ld.shared.u32 	%r34, [%r32];
	min.s32 	%r35, %r33, %r34;
	max.s32 	%r36, %r33, %r34;
	selp.b32 	%r37, %r35, %r36, %p4;
	st.shared.u32 	[%r2], %r37;
	selp.b32 	%r38, %r36, %r35, %p4;
	st.shared.u32 	[%r32], %r38;
$L__BB1_4:
	bar.sync 	0;
	xor.b32  	%r6, %r1, 32;
	setp.le.u32 	%p5, %r6, %r1;
	@%p5 bra 	$L__BB1_6;
	setp.eq.s32 	%p6, %r3, 0;
	shl.b32 	%r39, %r6, 2;
	add.s32 	%r41, %r18, %r39;
	ld.shared.u32 	%r42, [%r2];
	ld.shared.u32 	%r43, [%r41];
	min.s32 	%r44, %r42, %r43;
	max.s32 	%r45, %r42, %r43;
	selp.b32 	%r46, %r44, %r45, %p6;
	st.shared.u32 	[%r2], %r46;
	selp.b32 	%r47, %r45, %r44, %p6;
	st.shared.u32 	[%r41], %r47;
$L__BB1_6:
	bar.sync 	0;
	xor.b32  	%r7, %r1, 16;
	setp.le.u32 	%p7, %r7, %r1;
	@%p7 bra 	$L__BB1_8;
	setp.eq.s32 	%p8, %r3, 0;
	shl.b32 	%r48, %r7, 2;
	add.s32 	%r50, %r18, %r48;
	ld.shared.u32 	%r51, [%r2];
	ld.shared.u32 	%r52, [%r50];
	min.s32 	%r53, %r51, %r52;
	max.s32 	%r54, %r51, %r52;
	selp.b32 	%r55, %r53, %r54, %p8;
	st.shared.u32 	[%r2], %r55;
	selp.b32 	%r56, %r54, %r53, %p8;
	st.shared.u32 	[%r50], %r56;
$L__BB1_8:
	bar.sync 	0;
	xor.b32  	%r8, %r1, 8;
	setp.le.u32 	%p9, %r8, %r1;
	@%p9 bra 	$L__BB1_10;
	setp.eq.s32 	%p10, %r3, 0;
	shl.b32 	%r57, %r8, 2;
	add.s32 	%r59, %r18, %r57;
	ld.shared.u32 	%r60, [%r2];
	ld.shared.u32 	%r61, [%r59];
	min.s32 	%r62, %r60, %r61;
	max.s32 	%r63, %r60, %r61;
	selp.b32 	%r64, %r62, %r63, %p10;
	st.shared.u32 	[%r2], %r64;
	selp.b32 	%r65, %r63, %r62, %p10;
	st.shared.u32 	[%r59], %r65;
$L__BB1_10:
	bar.sync 	0;
	xor.b32  	%r9, %r1, 4;
	setp.le.u32 	%p11, %r9, %r1;
	@%p11 bra 	$L__BB1_12;
	setp.eq.s32 	%p12, %r3, 0;
	shl.b32 	%r66, %r9, 2;
	add.s32 	%r68, %r18, %r66;
	ld.shared.u32 	%r69, [%r2];
	ld.shared.u32 	%r70, [%r68];
	min.s32 	%r71, %r69, %r70;
	max.s32 	%r72, %r69, %r70;
	selp.b32 	%r73, %r71, %r72, %p12;
	st.shared.u32 	[%r2], %r73;
	selp.b32 	%r74, %r72, %r71, %p12;
	st.shared.u32 	[%r68], %r74;
$L__BB1_12:
	bar.sync 	0;
	xor.b32  	%r10, %r1, 2;
	setp.le.u32 	%p13, %r10, %r1;
	@%p13 bra 	$L__BB1_14;
	setp.eq.s32 	%p14, %r3, 0;
	shl.b32 	%r75, %r10, 2;
	add.s32 	%r77, %r18, %r75;
	ld.shared.u32 	%r78, [%r2];
	ld.shared.u32 	%r79, [%r77];
	min.s32 	%r80, %r78, %r79;
	max.s32 	%r81, %r78, %r79;
	selp.b32 	%r82, %r80, %r81, %p14;
	st.shared.u32 	[%r2], %r82;
	selp.b32 	%r83, %r81, %r80, %p14;
	st.shared.u32 	[%r77], %r83;
$L__BB1_14:
	bar.sync 	0;
	xor.b32  	%r11, %r1, 1;
	setp.le.u32 	%p15, %r11, %r1;
	@%p15 bra 	$L__BB1_16;
	setp.eq.s32 	%p16, %r3, 0;
	shl.b32 	%r84, %r11, 2;
	add.s32 	%r86, %r18, %r84;
	ld.shared.u32 	%r87, [%r2];
	ld.shared.u32 	%r88, [%r86];
	min.s32 	%r89, %r87, %r88;
	max.s32 	%r90, %r87, %r88;
	selp.b32 	%r91, %r89, %r90, %p16;
	st.shared.u32 	[%r2], %r91;
	selp.b32 	%r92, %r90, %r89, %p16;
	st.shared.u32 	[%r86], %r92;
$L__BB1_16:
	bar.sync 	0;
	ld.shared.u32 	%r93, [%r2];
	st.global.u32 	[%rd1], %r93;
	ret;

}
	// .globl	_Z17bitonicSortGlobalPiii
.visible .entry _Z17bitonicSortGlobalPiii(
	.param .u64 .ptr .align 1 _Z17bitonicSortGlobalPiii_param_0,
	.param .u32 _Z17bitonicSortGlobalPiii_param_1,
	.param .u32 _Z17bitonicSortGlobalPiii_param_2
)
{
	.reg .pred 	%p<3>;
	.reg .b32 	%r<18>;
	.reg .b64 	%rd<7>;

	ld.param.u64 	%rd1, [_Z17bitonicSortGlobalPiii_param_0];
	ld.param.u32 	%r3, [_Z17bitonicSortGlobalPiii_param_1];
	ld.param.u32 	%r4, [_Z17bitonicSortGlobalPiii_param_2];
	mov.u32 	%r5, %tid.x;
	mov.u32 	%r6, %ctaid.x;
	shl.b32 	%r7, %r6, 8;
	add.s32 	%r1, %r7, %r5;
	mov.b32 	%r8, 1;
	shl.b32 	%r9, %r8, %r4;
	xor.b32  	%r2, %r9, %r1;
	setp.le.s32 	%p1, %r2, %r1;
	@%p1 bra 	$L__BB2_2;
	cvta.to.global.u64 	%rd2, %rd1;
	mul.wide.s32 	%rd3, %r1, 4;
	add.s64 	%rd4, %rd2, %rd3;
	mul.wide.s32 	%rd5, %r2, 4;
	add.s64 	%rd6, %rd2, %rd5;
	ld.global.u32 	%r10, [%rd4];
	ld.global.u32 	%r11, [%rd6];
	min.s32 	%r12, %r10, %r11;
	max.s32 	%r13, %r10, %r11;
	shr.u32 	%r14, %r1, %r3;
	and.b32  	%r15, %r14, 1;
	setp.eq.b32 	%p2, %r15, 1;
	selp.b32 	%r16, %r13, %r12, %p2;
	st.global.u32 	[%rd4], %r16;
	selp.b32 	%r17, %r12, %r13, %p2;
	st.global.u32 	[%rd6], %r17;
$L__BB2_2:
	ret;

}


// ===== COMPILED SASS (sm_100) =====

	.target	sm_100

	.elftype	@"ET_EXEC"


//--------------------- .note.nv.tkinfo           --------------------------
	.section	.note.nv.tkinfo,"",@"SHT_NOTE"
	.sectionflags	@"SHF_NOTE_NV_TKINFO"
	.tkinfo
        /*0018*/ 	.word	0x00000002
        /*0030*/ 	.string	""
        /*0030*/ 	.string	"ptxas"
        /*0030*/ 	.string	"Cuda compilation tools, release 13.0, V13.0.88"
        /*0030*/ 	.string	"Build cuda_13.0.r13.0/compiler.36424714_0"
        /*0030*/ 	.string	"-arch sm_100 -m 64 "



//--------------------- .note.nv.cuinfo           --------------------------
	.section	.note.nv.cuinfo,"",@"SHT_NOTE"
	.sectionflags	@"SHF_NOTE_NV_CUINFO"
        /*0018*/ 	.short	0x0002
        /*001a*/ 	.short	0x0064
        /*001c*/ 	.short	0x0082
	.zero		2


//--------------------- .nv.info                  --------------------------
	.section	.nv.info,"",@"SHT_CUDA_INFO"
	.align	4


	//----- nvinfo : EIATTR_REGCOUNT
	.align		4
        /*0000*/ 	.byte	0x04, 0x2f
        /*0002*/ 	.short	(.L_1 - .L_0)
	.align		4
.L_0:
        /*0004*/ 	.word	index@(_Z24bitonicSortInitialSharedPi)
        /*0008*/ 	.word	0x00000013


	//----- nvinfo : EIATTR_FRAME_SIZE
	.align		4
.L_1:
        /*000c*/ 	.byte	0x04, 0x11
        /*000e*/ 	.short	(.L_3 - .L_2)
	.align		4
.L_2:
        /*0010*/ 	.word	index@(_Z24bitonicSortInitialSharedPi)
        /*0014*/ 	.word	0x00000000


	//----- nvinfo : EIATTR_REGCOUNT
	.align		4
.L_3:
        /*0018*/ 	.byte	0x04, 0x2f
        /*001a*/ 	.short	(.L_5 - .L_4)
	.align		4
.L_4:
        /*001c*/ 	.word	index@(_Z17bitonicSortSharedPii)
        /*0020*/ 	.word	0x00000012


	//----- nvinfo : EIATTR_FRAME_SIZE
	.align		4
.L_5:
        /*0024*/ 	.byte	0x04, 0x11
        /*0026*/ 	.short	(.L_7 - .L_6)
	.align		4
.L_6:
        /*0028*/ 	.word	index@(_Z17bitonicSortSharedPii)
        /*002c*/ 	.word	0x00000000


	//----- nvinfo : EIATTR_REGCOUNT
	.align		4
.L_7:
        /*0030*/ 	.byte	0x04, 0x2f
        /*0032*/ 	.short	(.L_9 - .L_8)
	.align		4
.L_8:
        /*0034*/ 	.word	index@(_Z17bitonicSortGlobalPiii)
        /*0038*/ 	.word	0x0000000c


	//----- nvinfo : EIATTR_FRAME_SIZE
	.align		4
.L_9:
        /*003c*/ 	.byte	0x04, 0x11
        /*003e*/ 	.short	(.L_11 - .L_10)
	.align		4
.L_10:
        /*0040*/ 	.word	index@(_Z17bitonicSortGlobalPiii)
        /*0044*/ 	.word	0x00000000


	//----- nvinfo : EIATTR_MIN_STACK_SIZE
	.align		4
.L_11:
        /*0048*/ 	.byte	0x04, 0x12
        /*004a*/ 	.short	(.L_13 - .L_12)
	.align		4
.L_12:
        /*004c*/ 	.word	index@(_Z17bitonicSortGlobalPiii)
        /*0050*/ 	.word	0x00000000


	//----- nvinfo : EIATTR_MIN_STACK_SIZE
	.align		4
.L_13:
        /*0054*/ 	.byte	0x04, 0x12
        /*0056*/ 	.short	(.L_15 - .L_14)
	.align		4
.L_14:
        /*0058*/ 	.word	index@(_Z17bitonicSortSharedPii)
        /*005c*/ 	.word	0x00000000


	//----- nvinfo : EIATTR_MIN_STACK_SIZE
	.align		4
.L_15:
        /*0060*/ 	.byte	0x04, 0x12
        /*0062*/ 	.short	(.L_17 - .L_16)
	.align		4
.L_16:
        /*0064*/ 	.word	index@(_Z24bitonicSortInitialSharedPi)
        /*0068*/ 	.word	0x00000000
.L_17:


//--------------------- .nv.compat                --------------------------
	.section	.nv.compat,"",@"SHT_CUDA_COMPAT_INFO"
	.align	4
        /*0000*/ 	.byte	0x02, 0x09, 0x00, 0x00, 0x02, 0x02, 0x01, 0x00, 0x02, 0x05, 0x05, 0x00, 0x03, 0x07, 0x01, 0x01
        /*0010*/ 	.byte	0x02, 0x03, 0x00, 0x00, 0x02, 0x06, 0x01, 0x00, 0x04, 0x0b, 0x08, 0x00, 0x09, 0x00, 0x00, 0x00
        /*0020*/ 	.byte	0x00, 0x00, 0x00, 0x00


//--------------------- .nv.info._Z17bitonicSortGlobalPiii --------------------------
	.section	.nv.info._Z17bitonicSortGlobalPiii,"",@"SHT_CUDA_INFO"
	.sectionflags	@""
	.align	4


	//----- nvinfo : EIATTR_CUDA_API_VERSION
	.align		4
        /*0000*/ 	.byte	0x04, 0x37
        /*0002*/ 	.short	(.L_19 - .L_18)
.L_18:
        /*0004*/ 	.word	0x00000082


	//----- nvinfo : EIATTR_KPARAM_INFO
	.align		4
.L_19:
        /*0008*/ 	.byte	0x04, 0x17
        /*000a*/ 	.short	(.L_21 - .L_20)
.L_20:
        /*000c*/ 	.word	0x00000000
        /*0010*/ 	.short	0x0002
        /*0012*/ 	.short	0x000c
        /*0014*/ 	.byte	0x00, 0xf0, 0x11, 0x00


	//----- nvinfo : EIATTR_KPARAM_INFO
	.align		4
.L_21:
        /*0018*/ 	.byte	0x04, 0x17
        /*001a*/ 	.short	(.L_23 - .L_22)
.L_22:
        /*001c*/ 	.word	0x00000000
        /*0020*/ 	.short	0x0001
        /*0022*/ 	.short	0x0008
        /*0024*/ 	.byte	0x00, 0xf0, 0x11, 0x00


	//----- nvinfo : EIATTR_KPARAM_INFO
	.align		4
.L_23:
        /*0028*/ 	.byte	0x04, 0x17
        /*002a*/ 	.short	(.L_25 - .L_24)
.L_24:
        /*002c*/ 	.word	0x00000000
        /*0030*/ 	.short	0x0000
        /*0032*/ 	.short	0x0000
        /*0034*/ 	.byte	0x00, 0xf5, 0x21, 0x00


	//----- nvinfo : EIATTR_SPARSE_MMA_MASK
	.align		4
.L_25:
        /*0038*/ 	.byte	0x03, 0x50
        /*003a*/ 	.short	0x0000


	//----- nvinfo : EIATTR_MAXREG_COUNT
	.align		4
        /*003c*/ 	.byte	0x03, 0x1b
        /*003e*/ 	.short	0x00ff


	//----- nvinfo : EIATTR_MERCURY_ISA_VERSION
	.align		4
        /*0040*/ 	.byte	0x03, 0x5f
        /*0042*/ 	.short	0x0101


	//----- nvinfo : EIATTR_VRC_CTA_INIT_COUNT
	.align		4
        /*0044*/ 	.byte	0x02, 0x4a
	.zero		1
	.zero		1


	//----- nvinfo : EIATTR_EXIT_INSTR_OFFSETS
	.align		4
        /*0048*/ 	.byte	0x04, 0x1c
        /*004a*/ 	.short	(.L_27 - .L_26)


	//   ....[0]....
.L_26:
        /*004c*/ 	.word	0x00000090


	//   ....[1]....
        /*0050*/ 	.word	0x000001a0


	//----- nvinfo : EIATTR_CBANK_PARAM_SIZE
	.align		4
.L_27:
        /*0054*/ 	.byte	0x03, 0x19
        /*0056*/ 	.short	0x0010


	//----- nvinfo : EIATTR_PARAM_CBANK
	.align		4
        /*0058*/ 	.byte	0x04, 0x0a
        /*005a*/ 	.short	(.L_29 - .L_28)
	.align		4
.L_28:
        /*005c*/ 	.word	index@(.nv.constant0._Z17bitonicSortGlobalPiii)
        /*0060*/ 	.short	0x0380
        /*0062*/ 	.short	0x0010


	//----- nvinfo : EIATTR_SW_WAR
	.align		4
.L_29:
        /*0064*/ 	.byte	0x04, 0x36
        /*0066*/ 	.short	(.L_31 - .L_30)
.L_30:
        /*0068*/ 	.word	0x00000008
.L_31:


//--------------------- .nv.info._Z17bitonicSortSharedPii --------------------------
	.section	.nv.info._Z17bitonicSortSharedPii,"",@"SHT_CUDA_INFO"
	.sectionflags	@""
	.align	4


	//----- nvinfo : EIATTR_CUDA_API_VERSION
	.align		4
        /*0000*/ 	.byte	0x04, 0x37
        /*0002*/ 	.short	(.L_33 - .L_32)
.L_32:
        /*0004*/ 	.word	0x00000082


	//----- nvinfo : EIATTR_KPARAM_INFO
	.align		4
.L_33:
        /*0008*/ 	.byte	0x04, 0x17
        /*000a*/ 	.short	(.L_35 - .L_34)
.L_34:
        /*000c*/ 	.word	0x00000000
        /*0010*/ 	.short	0x0001
        /*0012*/ 	.short	0x0008
        /*0014*/ 	.byte	0x00, 0xf0, 0x11, 0x00


	//----- nvinfo : EIATTR_KPARAM_INFO
	.align		4
.L_35:
        /*0018*/ 	.byte	0x04, 0x17
        /*001a*/ 	.short	(.L_37 - .L_36)
.L_36:
        /*001c*/ 	.word	0x00000000
        /*0020*/ 	.short	0x0000
        /*0022*/ 	.short	0x0000
        /*0024*/ 	.byte	0x00, 0xf5, 0x21, 0x00


	//----- nvinfo : EIATTR_SPARSE_MMA_MASK
	.align		4
.L_37:
        /*0028*/ 	.byte	0x03, 0x50
        /*002a*/ 	.short	0x0000


	//----- nvinfo : EIATTR_MAXREG_COUNT
	.align		4
        /*002c*/ 	.byte	0x03, 0x1b
        /*002e*/ 	.short	0x00ff


	//----- nvinfo : EIATTR_NUM_BARRIERS
	.align		4
        /*0030*/ 	.byte	0x02, 0x4c
        /*0032*/ 	.byte	0x01
	.zero		1


	//----- nvinfo : EIATTR_MERCURY_ISA_VERSION
	.align		4
        /*0034*/ 	.byte	0x03, 0x5f
        /*0036*/ 	.short	0x0101


	//----- nvinfo : EIATTR_VRC_CTA_INIT_COUNT
	.align		4
        /*0038*/ 	.byte	0x02, 0x4a
	.zero		1
	.zero		1


	//----- nvinfo : EIATTR_EXIT_INSTR_OFFSETS
	.align		4
        /*003c*/ 	.byte	0x04, 0x1c
        /*003e*/ 	.short	(.L_39 - .L_38)


	//   ....[0]....
.L_38:
        /*0040*/ 	.word	0x00000940


	//----- nvinfo : EIATTR_CRS_STACK_SIZE
	.align		4
.L_39:
        /*0044*/ 	.byte	0x04, 0x1e
        /*0046*/ 	.short	(.L_41 - .L_40)
.L_40:
        /*0048*/ 	.word	0x00000000


	//----- nvinfo : EIATTR_CBANK_PARAM_SIZE
	.align		4
.L_41:
        /*004c*/ 	.byte	0x03, 0x19
        /*004e*/ 	.short	0x000c


	//----- nvinfo : EIATTR_PARAM_CBANK
	.align		4
        /*0050*/ 	.byte	0x04, 0x0a
        /*0052*/ 	.short	(.L_43 - .L_42)
	.align		4
.L_42:
        /*0054*/ 	.word	index@(.nv.constant0._Z17bitonicSortSharedPii)
        /*0058*/ 	.short	0x0380
        /*005a*/ 	.short	0x000c


	//----- nvinfo : EIATTR_SW_WAR
	.align		4
.L_43:
        /*005c*/ 	.byte	0x04, 0x36
        /*005e*/ 	.short	(.L_45 - .L_44)
.L_44:
        /*0060*/ 	.word	0x00000008
.L_45:


//--------------------- .nv.info._Z24bitonicSortInitialSharedPi --------------------------
	.section	.nv.info._Z24bitonicSortInitialSharedPi,"",@"SHT_CUDA_INFO"
	.sectionflags	@""
	.align	4


	//----- nvinfo : EIATTR_CUDA_API_VERSION
	.align		4
        /*0000*/ 	.byte	0x04, 0x37
        /*0002*/ 	.short	(.L_47 - .L_46)
.L_46:
        /*0004*/ 	.word	0x00000082


	//----- nvinfo : EIATTR_KPARAM_INFO
	.align		4
.L_47:
        /*0008*/ 	.byte	0x04, 0x17
        /*000a*/ 	.short	(.L_49 - .L_48)
.L_48:
        /*000c*/ 	.word	0x00000000
        /*0010*/ 	.short	0x0000
        /*0012*/ 	.short	0x0000
        /*0014*/ 	.byte	0x00, 0xf5, 0x21, 0x00


	//----- nvinfo : EIATTR_SPARSE_MMA_MASK
	.align		4
.L_49:
        /*0018*/ 	.byte	0x03, 0x50
        /*001a*/ 	.short	0x0000


	//----- nvinfo : EIATTR_MAXREG_COUNT
	.align		4
        /*001c*/ 	.byte	0x03, 0x1b
        /*001e*/ 	.short	0x00ff


	//----- nvinfo : EIATTR_NUM_BARRIERS
	.align		4
        /*0020*/ 	.byte	0x02, 0x4c
        /*0022*/ 	.byte	0x01
	.zero		1


	//----- nvinfo : EIATTR_MERCURY_ISA_VERSION
	.align		4
        /*0024*/ 	.byte	0x03, 0x5f
        /*0026*/ 	.short	0x0101


	//----- nvinfo : EIATTR_VRC_CTA_INIT_COUNT
	.align		4
        /*0028*/ 	.byte	0x02, 0x4a
	.zero		1
	.zero		1


	//----- nvinfo : EIATTR_EXIT_INSTR_OFFSETS
	.align		4
        /*002c*/ 	.byte	0x04, 0x1c
        /*002e*/ 	.short	(.L_51 - .L_50)


	//   ....[0]....
.L_50:
        /*0030*/ 	.word	0x00000a20


	//----- nvinfo : EIATTR_CBANK_PARAM_SIZE
	.align		4
.L_51:
        /*0034*/ 	.byte	0x03, 0x19
        /*0036*/ 	.short	0x0008


	//----- nvinfo : EIATTR_PARAM_CBANK
	.align		4
        /*0038*/ 	.byte	0x04, 0x0a
        /*003a*/ 	.short	(.L_53 - .L_52)
	.align		4
.L_52:
        /*003c*/ 	.word	index@(.nv.constant0._Z24bitonicSortInitialSharedPi)
        /*0040*/ 	.short	0x0380
        /*0042*/ 	.short	0x0008


	//----- nvinfo : EIATTR_SW_WAR
	.align		4
.L_53:
        /*0044*/ 	.byte	0x04, 0x36
        /*0046*/ 	.short	(.L_55 - .L_54)
.L_54:
        /*0048*/ 	.word	0x00000008
.L_55:


//--------------------- .nv.callgraph             --------------------------
	.section	.nv.callgraph,"",@"SHT_CUDA_CALLGRAPH"
	.align	4
	.sectionentsize	8
	.align		4
        /*0000*/ 	.word	0x00000000
	.align		4
        /*0004*/ 	.word	0xffffffff
	.align		4
        /*0008*/ 	.word	0x00000000
	.align		4
        /*000c*/ 	.word	0xfffffffe
	.align		4
        /*0010*/ 	.word	0x00000000
	.align		4
        /*0014*/ 	.word	0xfffffffd
	.align		4
        /*0018*/ 	.word	0x00000000
	.align		4
        /*001c*/ 	.word	0xfffffffc


//--------------------- .text._Z17bitonicSortGlobalPiii --------------------------
	.section	.text._Z17bitonicSortGlobalPiii,"ax",@progbits
	.align	128
        .global         _Z17bitonicSortGlobalPiii
        .type           _Z17bitonicSortGlobalPiii,@function
        .size           _Z17bitonicSortGlobalPiii,(.L_x_23 - _Z17bitonicSortGlobalPiii)
        .other          _Z17bitonicSortGlobalPiii,@"STO_CUDA_ENTRY STV_DEFAULT"
_Z17bitonicSortGlobalPiii:
.text._Z17bitonicSortGlobalPiii:
[----:B------:R-:W-:Y:S01]  /*0000*/  LDC R1, c[0x0][0x37c] ;  /* 0x0000df00ff017b82 */ /* 0x000fe20000000800 */
[----:B------:R-:W0:Y:S01]  /*0010*/  S2R R7, SR_TID.X ;  /* 0x0000000000077919 */ /* 0x000e220000002100 */
[----:B------:R-:W1:Y:S01]  /*0020*/  LDCU UR4, c[0x0][0x38c] ;  /* 0x00007180ff0477ac */ /* 0x000e620008000800 */
[----:B------:R-:W0:Y:S01]  /*0030*/  S2R R0, SR_CTAID.X ;  /* 0x0000000000007919 */ /* 0x000e220000002500 */
[----:B------:R-:W-:Y:S02]  /*0040*/  UMOV UR5, 0x1 ;  /* 0x0000000100057882 */ /* 0x000fe40000000000 */
[----:B-1----:R-:W-:Y:S01]  /*0050*/  USHF.L.U32 UR4, UR5, UR4, URZ ;  /* 0x0000000405047299 */ /* 0x002fe200080006ff */
[----:B0-----:R-:W-:-:S05]  /*0060*/  IMAD R7, R0, 0x100, R7 ;  /* 0x0000010000077824 */ /* 0x001fca00078e0207 */
[----:B------:R-:W-:-:S04]  /*0070*/  LOP3.LUT R0, R7, UR4, RZ, 0x3c, !PT ;  /* 0x0000000407007c12 */ /* 0x000fc8000f8e3cff */
[----:B------:R-:W-:-:S13]  /*0080*/  ISETP.GT.AND P0, PT, R0, R7, PT ;  /* 0x000000070000720c */ /* 0x000fda0003f04270 */
[----:B------:R-:W-:Y:S05]  /*0090*/  @!P0 EXIT ;  /* 0x000000000000894d */ /* 0x000fea0003800000 */
[----:B------:R-:W0:Y:S01]  /*00a0*/  LDC.64 R4, c[0x0][0x380] ;  /* 0x0000e000ff047b82 */ /* 0x000e220000000a00 */
[----:B------:R-:W1:Y:S01]  /*00b0*/  LDCU.64 UR4, c[0x0][0x358] ;  /* 0x00006b00ff0477ac */ /* 0x000e620008000a00 */
[----:B------:R-:W2:Y:S01]  /*00c0*/  LDCU UR6, c[0x0][0x388] ;  /* 0x00007100ff0677ac */ /* 0x000ea20008000800 */
[----:B0-----:R-:W-:-:S04]  /*00d0*/  IMAD.WIDE R2, R7, 0x4, R4 ;  /* 0x0000000407027825 */ /* 0x001fc800078e0204 */
[----:B------:R-:W-:Y:S02]  /*00e0*/  IMAD.WIDE R4, R0, 0x4, R4 ;  /* 0x0000000400047825 */ /* 0x000fe400078e0204 */
[----:B-1----:R-:W3:Y:S04]  /*00f0*/  LDG.E R0, desc[UR4][R2.64] ;  /* 0x0000000402007981 */ /* 0x002ee8000c1e1900 */
[----:B------:R-:W3:Y:S01]  /*0100*/  LDG.E R9, desc[UR4][R4.64] ;  /* 0x0000000404097981 */ /* 0x000ee2000c1e1900 */
[----:B--2---:R-:W-:-:S04]  /*0110*/  SHF.R.U32.HI R7, RZ, UR6, R7 ;  /* 0x00000006ff077c19 */ /* 0x004fc80008011607 */
[----:B------:R-:W-:-:S04]  /*0120*/  LOP3.LUT R7, R7, 0x1, RZ, 0xc0, !PT ;  /* 0x0000000107077812 */ /* 0x000fc800078ec0ff */
[----:B------:R-:W-:Y:S02]  /*0130*/  ISETP.NE.U32.AND P0, PT, R7, 0x1, PT ;  /* 0x000000010700780c */ /* 0x000fe40003f05070 */
[CC--:B---3--:R-:W-:Y:S02]  /*0140*/  VIMNMX R6, PT, PT, R0.reuse, R9.reuse, PT ;  /* 0x0000000900067248 */ /* 0x0c8fe40003fe0100 */
[----:B------:R-:W-:-:S04]  /*0150*/  VIMNMX R9, PT, PT, R0, R9, !PT ;  /* 0x0000000900097248 */ /* 0x000fc80007fe0100 */
[----:B------:R-:W-:Y:S02]  /*0160*/  SEL R7, R9, R6, !P0 ;  /* 0x0000000609077207 */ /* 0x000fe40004000000 */
[----:B------:R-:W-:-:S03]  /*0170*/  SEL R9, R6, R9, !P0 ;  /* 0x0000000906097207 */ /* 0x000fc60004000000 */
[----:B------:R-:W-:Y:S04]  /*0180*/  STG.E desc[UR4][R2.64], R7 ;  /* 0x0000000702007986 */ /* 0x000fe8000c101904 */
[----:B------:R-:W-:Y:S01]  /*0190*/  STG.E desc[UR4][R4.64], R9 ;  /* 0x0000000904007986 */ /* 0x000fe2000c101904 */
[----:B------:R-:W-:Y:S05]  /*01a0*/  EXIT ;  /* 0x000000000000794d */ /* 0x000fea0003800000 */
.L_x_0:
[----:B------:R-:W-:-:S00]  /*01b0*/  BRA `(.L_x_0) ;  /* 0xfffffffc00fc7947 */ /* 0x000fc0000383ffff */
[----:B------:R-:W-:-:S00]  /*01c0*/  NOP ;  /* 0x0000000000007918 */ /* 0x000fc00000000000 */
        /* <DEDUP_REMOVED lines=11> */
.L_x_23:


//--------------------- .text._Z17bitonicSortSharedPii --------------------------
	.section	.text._Z17bitonicSortSharedPii,"ax",@progbits
	.align	128
        .global         _Z17bitonicSortSharedPii
        .type           _Z17bitonicSortSharedPii,@function
        .size           _Z17bitonicSortSharedPii,(.L_x_24 - _Z17bitonicSortSharedPii)
        .other          _Z17bitonicSortSharedPii,@"STO_CUDA_ENTRY STV_DEFAULT"
_Z17bitonicSortSharedPii:
.text._Z17bitonicSortSharedPii:
[----:B------:R-:W-:Y:S01]  /*0000*/  LDC R1, c[0x0][0x37c] ;  /* 0x0000df00ff017b82 */ /* 0x000fe20000000800 */
[----:B------:R-:W0:Y:S07]  /*0010*/  S2R R10, SR_TID.X ;  /* 0x00000000000a7919 */ /* 0x000e2e0000002100 */
[----:B------:R-:W1:Y:S01]  /*0020*/  LDC.64 R2, c[0x0][0x380] ;  /* 0x0000e000ff027b82 */ /* 0x000e620000000a00 */
[----:B------:R-:W2:Y:S01]  /*0030*/  LDCU.64 UR8, c[0x0][0x358] ;  /* 0x00006b00ff0877ac */ /* 0x000ea20008000a00 */
[----:B------:R-:W0:Y:S01]  /*0040*/  S2R R5, SR_CTAID.X ;  /* 0x0000000000057919 */ /* 0x000e220000002500 */
[----:B------:R-:W3:Y:S01]  /*0050*/  LDCU UR6, c[0x0][0x388] ;  /* 0x00007100ff0677ac */ /* 0x000ee20008000800 */
[----:B0-----:R-:W-:-:S04]  /*0060*/  IMAD R5, R5, 0x100, R10 ;  /* 0x0000010005057824 */ /* 0x001fc800078e020a */
[----:B-1----:R-:W-:-:S05]  /*0070*/  IMAD.WIDE R2, R5, 0x4, R2 ;  /* 0x0000000405027825 */ /* 0x002fca00078e0202 */
[----:B--2---:R-:W2:Y:S01]  /*0080*/  LDG.E R7, desc[UR8][R2.64] ;  /* 0x0000000802077981 */ /* 0x004ea2000c1e1900 */
[----:B------:R-:W0:Y:S01]  /*0090*/  S2UR UR5, SR_CgaCtaId ;  /* 0x00000000000579c3 */ /* 0x000e220000008800 */
[C---:B------:R-:W-:Y:S01]  /*00a0*/  LOP3.LUT R6, R10.reuse, 0x80, RZ, 0x3c, !PT ;  /* 0x000000800a067812 */ /* 0x040fe200078e3cff */
[----:B------:R-:W-:Y:S01]  /*00b0*/  UMOV UR4, 0x400 ;  /* 0x0000040000047882 */ /* 0x000fe20000000000 */
[----:B------:R-:W-:Y:S01]  /*00c0*/  BSSY.RECONVERGENT B0, `(.L_x_1) ;  /* 0x0000016000007945 */ /* 0x000fe20003800200 */
[----:B------:R-:W-:Y:S02]  /*00d0*/  LOP3.LUT R9, R10, 0x40, RZ, 0x3c, !PT ;  /* 0x000000400a097812 */ /* 0x000fe400078e3cff */
[----:B------:R-:W-:Y:S02]  /*00e0*/  ISETP.GT.U32.AND P0, PT, R6, R10, PT ;  /* 0x0000000a0600720c */ /* 0x000fe40003f04070 */
[----:B------:R-:W-:Y:S01]  /*00f0*/  LOP3.LUT R14, R10, 0x20, RZ, 0x3c, !PT ;  /* 0x000000200a0e7812 */ /* 0x000fe200078e3cff */
[----:B0-----:R-:W-:-:S03]  /*0100*/  ULEA UR4, UR5, UR4, 0x18 ;  /* 0x0000000405047291 */ /* 0x001fc6000f8ec0ff */
[----:B------:R-:W-:Y:S02]  /*0110*/  UMOV UR5, 0x1 ;  /* 0x0000000100057882 */ /* 0x000fe40000000000 */
[----:B---3--:R-:W-:Y:S01]  /*0120*/  USHF.L.U32 UR5, UR5, UR6, URZ ;  /* 0x0000000605057299 */ /* 0x008fe200080006ff */
[----:B------:R-:W-:-:S05]  /*0130*/  LEA R0, R10, UR4, 0x2 ;  /* 0x000000040a007c11 */ /* 0x000fca000f8e10ff */
[----:B------:R-:W-:Y:S01]  /*0140*/  LOP3.LUT R4, R5, UR5, RZ, 0xc0, !PT ;  /* 0x0000000505047c12 */ /* 0x000fe2000f8ec0ff */
[----:B--2---:R0:W-:Y:S01]  /*0150*/  STS [R0], R7 ;  /* 0x0000000700007388 */ /* 0x0041e20000000800 */
[----:B------:R-:W-:Y:S06]  /*0160*/  BAR.SYNC.DEFER_BLOCKING 0x0 ;  /* 0x0000000000007b1d */ /* 0x000fec0000010000 */
[----:B------:R-:W-:Y:S05]  /*0170*/  @!P0 BRA `(.L_x_2) ;  /* 0x0000000000288947 */ /* 0x000fea0003800000 */
[----:B------:R-:W-:Y:S01]  /*0180*/  LEA R6, R6, UR4, 0x2 ;  /* 0x0000000406067c11 */ /* 0x000fe2000f8e10ff */
[----:B------:R-:W-:Y:S01]  /*0190*/  LDS R5, [R0] ;  /* 0x0000000000057984 */ /* 0x000fe20000000800 */
[----:B------:R-:W-:-:S03]  /*01a0*/  ISETP.NE.AND P0, PT, R4, RZ, PT ;  /* 0x000000ff0400720c */ /* 0x000fc60003f05270 */
[----:B------:R-:W0:Y:S02]  /*01b0*/  LDS R8, [R6] ;  /* 0x0000000006087984 */ /* 0x000e240000000800 */
[CC--:B0-----:R-:W-:Y:S02]  /*01c0*/  VIMNMX R7, PT, PT, R5.reuse, R8.reuse, PT ;  /* 0x0000000805077248 */ /* 0x0c1fe40003fe0100 */
[----:B------:R-:W-:-:S04]  /*01d0*/  VIMNMX R8, PT, PT, R5, R8, !PT ;  /* 0x0000000805087248 */ /* 0x000fc80007fe0100 */
[----:B------:R-:W-:Y:S02]  /*01e0*/  SEL R5, R7, R8, !P0 ;  /* 0x0000000807057207 */ /* 0x000fe40004000000 */
[----:B------:R-:W-:-:S03]  /*01f0*/  SEL R7, R8, R7, !P0 ;  /* 0x0000000708077207 */ /* 0x000fc60004000000 */
[----:B------:R1:W-:Y:S04]  /*0200*/  STS [R0], R5 ;  /* 0x0000000500007388 */ /* 0x0003e80000000800 */
[----:B------:R1:W-:Y:S02]  /*0210*/  STS [R6], R7 ;  /* 0x0000000706007388 */ /* 0x0003e40000000800 */
.L_x_2:
[----:B------:R-:W-:Y:S05]  /*0220*/  BSYNC.RECONVERGENT B0 ;  /* 0x0000000000007941 */ /* 0x000fea0003800200 */
.L_x_1:
[----:B------:R-:W-:Y:S01]  /*0230*/  ISETP.GT.U32.AND P6, PT, R9, R10, PT ;  /* 0x0000000a0900720c */ /* 0x000fe20003fc4070 */
[----:B------:R-:W-:Y:S01]  /*0240*/  BAR.SYNC.DEFER_BLOCKING 0x0 ;  /* 0x0000000000007b1d */ /* 0x000fe20000010000 */
[C---:B------:R-:W-:Y:S02]  /*0250*/  LOP3.LUT R15, R10.reuse, 0x10, RZ, 0x3c, !PT ;  /* 0x000000100a0f7812 */ /* 0x040fe400078e3cff */
[C---:B-1----:R-:W-:Y:S02]  /*0260*/  LOP3.LUT R5, R10.reuse, 0x8, RZ, 0x3c, !PT ;  /* 0x000000080a057812 */ /* 0x042fe400078e3cff */
[C---:B------:R-:W-:Y:S01]  /*0270*/  LOP3.LUT R6, R10.reuse, 0x4, RZ, 0x3c, !PT ;  /* 0x000000040a067812 */ /* 0x040fe200078e3cff */
[----:B------:R-:W-:Y:S01]  /*0280*/  BSSY.RECONVERGENT B0, `(.L_x_3) ;  /* 0x0000014000007945 */ /* 0x000fe20003800200 */
[C---:B0-----:R-:W-:Y:S02]  /*0290*/  LOP3.LUT R7, R10.reuse, 0x2, RZ, 0x3c, !PT ;  /* 0x000000020a077812 */ /* 0x041fe400078e3cff */
[----:B------:R-:W-:-:S02]  /*02a0*/  LOP3.LUT R8, R10, 0x1, RZ, 0x3c, !PT ;  /* 0x000000010a087812 */ /* 0x000fc400078e3cff */
[-C--:B------:R-:W-:Y:S02]  /*02b0*/  ISETP.GT.U32.AND P0, PT, R14, R10.reuse, PT ;  /* 0x0000000a0e00720c */ /* 0x080fe40003f04070 */
[-C--:B------:R-:W-:Y:S02]  /*02c0*/  ISETP.GT.U32.AND P1, PT, R15, R10.reuse, PT ;  /* 0x0000000a0f00720c */ /* 0x080fe40003f24070 */
[-C--:B------:R-:W-:Y:S02]  /*02d0*/  ISETP.GT.U32.AND P2, PT, R5, R10.reuse, PT ;  /* 0x0000000a0500720c */ /* 0x080fe40003f44070 */
[-C--:B------:R-:W-:Y:S02]  /*02e0*/  ISETP.GT.U32.AND P3, PT, R6, R10.reuse, PT ;  /* 0x0000000a0600720c */ /* 0x080fe40003f64070 */
[-C--:B------:R-:W-:Y:S02]  /*02f0*/  ISETP.GT.U32.AND P4, PT, R7, R10.reuse, PT ;  /* 0x0000000a0700720c */ /* 0x080fe40003f84070 */
[----:B------:R-:W-:Y:S01]  /*0300*/  ISETP.GT.U32.AND P5, PT, R8, R10, PT ;  /* 0x0000000a0800720c */ /* 0x000fe20003fa4070 */
[----:B------:R-:W-:-:S12]  /*0310*/  @!P6 BRA `(.L_x_4) ;  /* 0x000000000028e947 */ /* 0x000fd80003800000 */
        /* <DEDUP_REMOVED lines=10> */
.L_x_4:
[----:B------:R-:W-:Y:S05]  /*03c0*/  BSYNC.RECONVERGENT B0 ;  /* 0x0000000000007941 */ /* 0x000fea0003800200 */
.L_x_3:
[----:B------:R-:W-:Y:S06]  /*03d0*/  BAR.SYNC.DEFER_BLOCKING 0x0 ;  /* 0x0000000000007b1d */ /* 0x000fec0000010000 */
[----:B------:R-:W-:Y:S04]  /*03e0*/  BSSY.RECONVERGENT B0, `(.L_x_5) ;  /* 0x000000c000007945 */ /* 0x000fe80003800200 */
[----:B------:R-:W-:Y:S05]  /*03f0*/  @!P0 BRA `(.L_x_6) ;  /* 0x0000000000288947 */ /* 0x000fea0003800000 */
[----:B------:R-:W-:Y:S01]  /*0400*/  LEA R14, R14, UR4, 0x2 ;  /* 0x000000040e0e7c11 */ /* 0x000fe2000f8e10ff */
[----:B0-----:R-:W-:Y:S01]  /*0410*/  LDS R9, [R0] ;  /* 0x0000000000097984 */ /* 0x001fe20000000800 */
        /* <DEDUP_REMOVED lines=8> */
.L_x_6:
[----:B------:R-:W-:Y:S05]  /*04a0*/  BSYNC.RECONVERGENT B0 ;  /* 0x0000000000007941 */ /* 0x000fea0003800200 */
.L_x_5:
[----:B------:R-:W-:Y:S06]  /*04b0*/  BAR.SYNC.DEFER_BLOCKING 0x0 ;  /* 0x0000000000007b1d */ /* 0x000fec0000010000 */
[----:B------:R-:W-:Y:S04]  /*04c0*/  BSSY.RECONVERGENT B0, `(.L_x_7) ;  /* 0x000000c000007945 */ /* 0x000fe80003800200 */
[----:B------:R-:W-:Y:S05]  /*04d0*/  @!P1 BRA `(.L_x_8) ;  /* 0x0000000000289947 */ /* 0x000fea0003800000 */
[----:B------:R-:W-:Y:S01]  /*04e0*/  LEA R15, R15, UR4, 0x2 ;  /* 0x000000040f0f7c11 */ /* 0x000fe2000f8e10ff */
[----:B01----:R-:W-:Y:S01]  /*04f0*/  LDS R9, [R0] ;  /* 0x0000000000097984 */ /* 0x003fe20000000800 */
        /* <DEDUP_REMOVED lines=8> */
.L_x_8:
[----:B------:R-:W-:Y:S05]  /*0580*/  BSYNC.RECONVERGENT B0 ;  /* 0x0000000000007941 */ /* 0x000fea0003800200 */
.L_x_7:
[----:B------:R-:W-:Y:S06]  /*0590*/  BAR.SYNC.DEFER_BLOCKING 0x0 ;  /* 0x0000000000007b1d */ /* 0x000fec0000010000 */
[----:B------:R-:W-:Y:S04]  /*05a0*/  BSSY.RECONVERGENT B0, `(.L_x_9) ;  /* 0x000000c000007945 */ /* 0x000fe80003800200 */
[----:B------:R-:W-:Y:S05]  /*05b0*/  @!P2 BRA `(.L_x_10) ;  /* 0x000000000028a947 */ /* 0x000fea0003800000 */
[----:B------:R-:W-:Y:S01]  /*05c0*/  LEA R5, R5, UR4, 0x2 ;  /* 0x0000000405057c11 */ /* 0x000fe2000f8e10ff */
[----:B012---:R-:W-:Y:S01]  /*05d0*/  LDS R9, [R0] ;  /* 0x0000000000097984 */ /* 0x007fe20000000800 */
        /* <DEDUP_REMOVED lines=8> */
.L_x_10:
[----:B------:R-:W-:Y:S05]  /*0660*/  BSYNC.RECONVERGENT B0 ;  /* 0x0000000000007941 */ /* 0x000fea0003800200 */
.L_x_9:
[----:B------:R-:W-:Y:S06]  /*0670*/  BAR.SYNC.DEFER_BLOCKING 0x0 ;  /* 0x0000000000007b1d */ /* 0x000fec0000010000 */
[----:B------:R-:W-:Y:S04]  /*0680*/  BSSY.RECONVERGENT B0, `(.L_x_11) ;  /* 0x000000c000007945 */ /* 0x000fe80003800200 */
[----:B------:R-:W-:Y:S05]  /*0690*/  @!P3 BRA `(.L_x_12) ;  /* 0x000000000028b947 */ /* 0x000fea0003800000 */
[----:B------:R-:W-:Y:S01]  /*06a0*/  LEA R6, R6, UR4, 0x2 ;  /* 0x0000000406067c11 */ /* 0x000fe2000f8e10ff */
[----:B---3--:R-:W-:Y:S01]  /*06b0*/  LDS R5, [R0] ;  /* 0x0000000000057984 */ /* 0x008fe20000000800 */
[----:B------:R-:W-:-:S03]  /*06c0*/  ISETP.NE.AND P0, PT, R4, RZ, PT ;  /* 0x000000ff0400720c */ /* 0x000fc60003f05270 */
[----:B--2---:R-:W0:Y:S02]  /*06d0*/  LDS R10, [R6] ;  /* 0x00000000060a7984 */ /* 0x004e240000000800 */
[CC--:B01----:R-:W-:Y:S02]  /*06e0*/  VIMNMX R9, PT, PT, R5.reuse, R10.reuse, PT ;  /* 0x0000000a05097248 */ /* 0x0c3fe40003fe0100 */
[----:B------:R-:W-:-:S04]  /*06f0*/  VIMNMX R10, PT, PT, R5, R10, !PT ;  /* 0x0000000a050a7248 */ /* 0x000fc80007fe0100 */
[----:B------:R-:W-:Y:S02]  /*0700*/  SEL R5, R9, R10, !P0 ;  /* 0x0000000a09057207 */ /* 0x000fe40004000000 */
[----:B------:R-:W-:-:S03]  /*0710*/  SEL R9, R10, R9, !P0 ;  /* 0x000000090a097207 */ /* 0x000fc60004000000 */
[----:B------:R4:W-:Y:S04]  /*0720*/  STS [R0], R5 ;  /* 0x0000000500007388 */ /* 0x0009e80000000800 */
[----:B------:R4:W-:Y:S02]  /*0730*/  STS [R6], R9 ;  /* 0x0000000906007388 */ /* 0x0009e40000000800 */
.L_x_12:
[----:B------:R-:W-:Y:S05]  /*0740*/  BSYNC.RECONVERGENT B0 ;  /* 0x0000000000007941 */ /* 0x000fea0003800200 */
.L_x_11:
[----:B------:R-:W-:Y:S06]  /*0750*/  BAR.SYNC.DEFER_BLOCKING 0x0 ;  /* 0x0000000000007b1d */ /* 0x000fec0000010000 */
[----:B------:R-:W-:Y:S04]  /*0760*/  BSSY.RECONVERGENT B0, `(.L_x_13) ;  /* 0x000000c000007945 */ /* 0x000fe80003800200 */
[----:B------:R-:W-:Y:S05]  /*0770*/  @!P4 BRA `(.L_x_14) ;  /* 0x000000000028c947 */ /* 0x000fea0003800000 */
[----:B------:R-:W-:Y:S01]  /*0780*/  LEA R7, R7, UR4, 0x2 ;  /* 0x0000000407077c11 */ /* 0x000fe2000f8e10ff */
[----:B---34-:R-:W-:Y:S01]  /*0790*/  LDS R5, [R0] ;  /* 0x0000000000057984 */ /* 0x018fe20000000800 */
[----:B------:R-:W-:-:S03]  /*07a0*/  ISETP.NE.AND P0, PT, R4, RZ, PT ;  /* 0x000000ff0400720c */ /* 0x000fc60003f05270 */
[----:B------:R-:W0:Y:S02]  /*07b0*/  LDS R6, [R7] ;  /* 0x0000000007067984 */ /* 0x000e240000000800 */
[CC--:B012---:R-:W-:Y:S02]  /*07c0*/  VIMNMX R9, PT, PT, R5.reuse, R6.reuse, PT ;  /* 0x0000000605097248 */ /* 0x0c7fe40003fe0100 */
[----:B------:R-:W-:-:S04]  /*07d0*/  VIMNMX R6, PT, PT, R5, R6, !PT ;  /* 0x0000000605067248 */ /* 0x000fc80007fe0100 */
[----:B------:R-:W-:Y:S02]  /*07e0*/  SEL R5, R9, R6, !P0 ;  /* 0x0000000609057207 */ /* 0x000fe40004000000 */
[----:B------:R-:W-:-:S03]  /*07f0*/  SEL R6, R6, R9, !P0 ;  /* 0x0000000906067207 */ /* 0x000fc60004000000 */
[----:B------:R0:W-:Y:S04]  /*0800*/  STS [R0], R5 ;  /* 0x0000000500007388 */ /* 0x0001e80000000800 */
[----:B------:R0:W-:Y:S02]  /*0810*/  STS [R7], R6 ;  /* 0x0000000607007388 */ /* 0x0001e40000000800 */
.L_x_14:
[----:B------:R-:W-:Y:S05]  /*0820*/  BSYNC.RECONVERGENT B0 ;  /* 0x0000000000007941 */ /* 0x000fea0003800200 */
.L_x_13:
[----:B------:R-:W-:Y:S06]  /*0830*/  BAR.SYNC.DEFER_BLOCKING 0x0 ;  /* 0x0000000000007b1d */ /* 0x000fec0000010000 */
[----:B------:R-:W-:Y:S04]  /*0840*/  BSSY.RECONVERGENT B0, `(.L_x_15) ;  /* 0x000000c000007945 */ /* 0x000fe80003800200 */
[----:B------:R-:W-:Y:S05]  /*0850*/  @!P5 BRA `(.L_x_16) ;  /* 0x000000000028d947 */ /* 0x000fea0003800000 */
[----:B------:R-:W-:Y:S01]  /*0860*/  LEA R8, R8, UR4, 0x2 ;  /* 0x0000000408087c11 */ /* 0x000fe2000f8e10ff */
[----:B0--34-:R-:W-:Y:S01]  /*0870*/  LDS R5, [R0] ;  /* 0x0000000000057984 */ /* 0x019fe20000000800 */
        /* <DEDUP_REMOVED lines=8> */
.L_x_16:
[----:B------:R-:W-:Y:S05]  /*0900*/  BSYNC.RECONVERGENT B0 ;  /* 0x0000000000007941 */ /* 0x000fea0003800200 */
.L_x_15:
[----:B------:R-:W-:Y:S06]  /*0910*/  BAR.SYNC.DEFER_BLOCKING 0x0 ;  /* 0x0000000000007b1d */ /* 0x000fec0000010000 */
[----:B0--34-:R-:W0:Y:S04]  /*0920*/  LDS R5, [R0] ;  /* 0x0000000000057984 */ /* 0x019e280000000800 */
[----:B0-----:R-:W-:Y:S01]  /*0930*/  STG.E desc[UR8][R2.64], R5 ;  /* 0x0000000502007986 */ /* 0x001fe2000c101908 */
[----:B------:R-:W-:Y:S05]  /*0940*/  EXIT ;  /* 0x000000000000794d */ /* 0x000fea0003800000 */
.L_x_17:
        /* <DEDUP_REMOVED lines=11> */
.L_x_24:


//--------------------- .text._Z24bitonicSortInitialSharedPi --------------------------
	.section	.text._Z24bitonicSortInitialSharedPi,"ax",@progbits
	.align	128
        .global         _Z24bitonicSortInitialSharedPi
        .type           _Z24bitonicSortInitialSharedPi,@function
        .size           _Z24bitonicSortInitialSharedPi,(.L_x_25 - _Z24bitonicSortInitialSharedPi)
        .other          _Z24bitonicSortInitialSharedPi,@"STO_CUDA_ENTRY STV_DEFAULT"
_Z24bitonicSortInitialSharedPi:
.text._Z24bitonicSortInitialSharedPi:
[----:B------:R-:W-:Y:S01]  /*0000*/  LDC R1, c[0x0][0x37c] ;  /* 0x0000df00ff017b82 */ /* 0x000fe20000000800 */
[----:B------:R-:W0:Y:S07]  /*0010*/  S2R R0, SR_TID.X ;  /* 0x0000000000007919 */ /* 0x000e2e0000002100 */
[----:B------:R-:W1:Y:S01]  /*0020*/  LDC.64 R2, c[0x0][0x380] ;  /* 0x0000e000ff027b82 */ /* 0x000e620000000a00 */
[----:B------:R-:W2:Y:S01]  /*0030*/  LDCU.64 UR10, c[0x0][0x358] ;  /* 0x00006b00ff0a77ac */ /* 0x000ea20008000a00 */
[----:B------:R-:W0:Y:S02]  /*0040*/  S2R R5, SR_CTAID.X ;  /* 0x0000000000057919 */ /* 0x000e240000002500 */
[----:B0-----:R-:W-:-:S04]  /*0050*/  IMAD R4, R5, 0x100, R0 ;  /* 0x0000010005047824 */ /* 0x001fc800078e0200 */
[----:B-1----:R-:W-:-:S05]  /*0060*/  IMAD.WIDE R2, R4, 0x4, R2 ;  /* 0x0000000404027825 */ /* 0x002fca00078e0202 */
[----:B--2---:R-:W2:Y:S01]  /*0070*/  LDG.E R6, desc[UR10][R2.64] ;  /* 0x0000000a02067981 */ /* 0x004ea2000c1e1900 */
[----:B------:R-:W-:Y:S01]  /*0080*/  MOV R7, 0x400 ;  /* 0x0000040000077802 */ /* 0x000fe20000000f00 */
[----:B------:R-:W-:Y:S01]  /*0090*/  UMOV UR5, 0x1 ;  /* 0x0000000100057882 */ /* 0x000fe20000000000 */
[----:B------:R-:W-:Y:S01]  /*00a0*/  UMOV UR4, URZ ;  /* 0x000000ff00047c82 */ /* 0x000fe20008000000 */
[----:B------:R-:W0:Y:S02]  /*00b0*/  S2R R8, SR_CgaCtaId ;  /* 0x0000000000087919 */ /* 0x000e240000008800 */
[----:B0-----:R-:W-:-:S05]  /*00c0*/  LEA R7, R8, R7, 0x18 ;  /* 0x0000000708077211 */ /* 0x001fca00078ec0ff */
[----:B------:R-:W-:-:S05]  /*00d0*/  IMAD R5, R0, 0x4, R7 ;  /* 0x0000000400057824 */ /* 0x000fca00078e0207 */
[----:B--2---:R0:W-:Y:S01]  /*00e0*/  STS [R5], R6 ;  /* 0x0000000605007388 */ /* 0x0041e20000000800 */
[----:B------:R-:W-:Y:S06]  /*00f0*/  BAR.SYNC.DEFER_BLOCKING 0x0 ;  /* 0x0000000000007b1d */ /* 0x000fec0000010000 */
.L_x_21:
[----:B------:R-:W-:Y:S01]  /*0100*/  ULOP3.LUT UP0, UR12, UR5, 0x3, URZ, 0xc0, !UPT ;  /* 0x00000003050c7892 */ /* 0x000fe2000f80c0ff */
[----:B------:R-:W-:Y:S01]  /*0110*/  UMOV UR9, 0x1 ;  /* 0x0000000100097882 */ /* 0x000fe20000000000 */
[----:B------:R-:W-:Y:S01]  /*0120*/  UMOV UR7, UR5 ;  /* 0x0000000500077c82 */ /* 0x000fe20008000000 */
[----:B------:R-:W-:-:S06]  /*0130*/  USHF.L.U32 UR6, UR9, UR5, URZ ;  /* 0x0000000509067299 */ /* 0x000fcc00080006ff */
[----:B----4-:R-:W-:Y:S01]  /*0140*/  LOP3.LUT R14, R4, UR6, RZ, 0xc0, !PT ;  /* 0x00000006040e7c12 */ /* 0x010fe2000f8ec0ff */
[----:B------:R-:W-:Y:S01]  /*0150*/  UMOV UR6, UR5 ;  /* 0x0000000500067c82 */ /* 0x000fe20008000000 */
[----:B-123--:R-:W-:Y:S05]  /*0160*/  BRA.U !UP0, `(.L_x_18) ;  /* 0x0000000108e47547 */ /* 0x00efea000b800000 */
[----:B------:R-:W1:Y:S01]  /*0170*/  S2R R9, SR_CgaCtaId ;  /* 0x0000000000097919 */ /* 0x000e620000008800 */
[----:B------:R-:W-:Y:S01]  /*0180*/  UIADD3 UR6, UPT, UPT, UR5, -0x1, URZ ;  /* 0xffffffff05067890 */ /* 0x000fe2000fffe0ff */
[----:B0-----:R-:W-:Y:S01]  /*0190*/  MOV R6, 0x400 ;  /* 0x0000040000067802 */ /* 0x001fe20000000f00 */
[----:B------:R-:W-:Y:S02]  /*01a0*/  UISETP.NE.AND UP0, UPT, UR12, 0x1, UPT ;  /* 0x000000010c00788c */ /* 0x000fe4000bf05270 */
[----:B------:R-:W-:Y:S02]  /*01b0*/  USHF.L.U32 UR8, UR9, UR6, URZ ;  /* 0x0000000609087299 */ /* 0x000fe400080006ff */
[----:B------:R-:W-:-:S04]  /*01c0*/  VIADD R6, R6, 0x400 ;  /* 0x0000040006067836 */ /* 0x000fc80000000000 */
[----:B------:R-:W-:-:S04]  /*01d0*/  LOP3.LUT R8, R0, UR8, RZ, 0x3c, !PT ;  /* 0x0000000800087c12 */ /* 0x000fc8000f8e3cff */
[C---:B------:R-:W-:Y:S01]  /*01e0*/  ISETP.GT.U32.AND P0, PT, R8.reuse, R0, PT ;  /* 0x000000000800720c */ /* 0x040fe20003f04070 */
[----:B------:R-:W-:Y:S01]  /*01f0*/  IMAD R11, R8, 0x4, R7 ;  /* 0x00000004080b7824 */ /* 0x000fe200078e0207 */
[----:B-1----:R-:W-:-:S04]  /*0200*/  LEA R6, R9, R6, 0x18 ;  /* 0x0000000609067211 */ /* 0x002fc800078ec0ff */
[----:B------:R-:W-:Y:S01]  /*0210*/  SEL R9, R5, R6, P0 ;  /* 0x0000000605097207 */ /* 0x000fe20000000000 */
[----:B------:R-:W-:-:S04]  /*0220*/  VIADD R8, R6, 0x4 ;  /* 0x0000000406087836 */ /* 0x000fc80000000000 */
[----:B------:R-:W-:Y:S01]  /*0230*/  LDS R10, [R9] ;  /* 0x00000000090a7984 */ /* 0x000fe20000000800 */
[----:B------:R-:W-:Y:S02]  /*0240*/  SEL R11, R11, R8, P0 ;  /* 0x000000080b0b7207 */ /* 0x000fe40000000000 */
[----:B------:R-:W-:-:S03]  /*0250*/  ISETP.NE.AND P0, PT, R14, RZ, PT ;  /* 0x000000ff0e00720c */ /* 0x000fc60003f05270 */
[----:B------:R-:W0:Y:S02]  /*0260*/  LDS R13, [R11] ;  /* 0x000000000b0d7984 */ /* 0x000e240000000800 */
[CC--:B0-----:R-:W-:Y:S02]  /*0270*/  VIMNMX R12, PT, PT, R10.reuse, R13.reuse, PT ;  /* 0x0000000d0a0c7248 */ /* 0x0c1fe40003fe0100 */
[----:B------:R-:W-:-:S04]  /*0280*/  VIMNMX R13, PT, PT, R10, R13, !PT ;  /* 0x0000000d0a0d7248 */ /* 0x000fc80007fe0100 */
[----:B------:R-:W-:Y:S02]  /*0290*/  SEL R10, R12, R13, !P0 ;  /* 0x0000000d0c0a7207 */ /* 0x000fe40004000000 */
[----:B------:R-:W-:-:S03]  /*02a0*/  SEL R12, R13, R12, !P0 ;  /* 0x0000000c0d0c7207 */ /* 0x000fc60004000000 */
[----:B------:R1:W-:Y:S04]  /*02b0*/  STS [R9], R10 ;  /* 0x0000000a09007388 */ /* 0x0003e80000000800 */
[----:B------:R1:W-:Y:S01]  /*02c0*/  STS [R11], R12 ;  /* 0x0000000c0b007388 */ /* 0x0003e20000000800 */
[----:B------:R-:W-:Y:S06]  /*02d0*/  BAR.SYNC.DEFER_BLOCKING 0x0 ;  /* 0x0000000000007b1d */ /* 0x000fec0000010000 */
[----:B------:R-:W-:Y:S05]  /*02e0*/  BRA.U !UP0, `(.L_x_18) ;  /* 0x0000000108847547 */ /* 0x000fea000b800000 */
[----:B------:R-:W-:Y:S02]  /*02f0*/  UIADD3 UR6, UPT, UPT, UR5, -0x2, URZ ;  /* 0xfffffffe05067890 */ /* 0x000fe4000fffe0ff */
[----:B------:R-:W-:Y:S02]  /*0300*/  UISETP.NE.AND UP0, UPT, UR12, 0x2, UPT ;  /* 0x000000020c00788c */ /* 0x000fe4000bf05270 */
[----:B------:R-:W-:-:S06]  /*0310*/  USHF.L.U32 UR8, UR9, UR6, URZ ;  /* 0x0000000609087299 */ /* 0x000fcc00080006ff */
[----:B-1----:R-:W-:-:S04]  /*0320*/  LOP3.LUT R9, R0, UR8, RZ, 0x3c, !PT ;  /* 0x0000000800097c12 */ /* 0x002fc8000f8e3cff */
[C---:B------:R-:W-:Y:S01]  /*0330*/  ISETP.GT.U32.AND P1, PT, R9.reuse, R0, PT ;  /* 0x000000000900720c */ /* 0x040fe20003f24070 */
[----:B------:R-:W-:-:S03]  /*0340*/  IMAD R11, R9, 0x4, R7 ;  /* 0x00000004090b7824 */ /* 0x000fc600078e0207 */
[----:B------:R-:W-:Y:S02]  /*0350*/  SEL R9, R5, R6, P1 ;  /* 0x0000000605097207 */ /* 0x000fe40000800000 */
[----:B------:R-:W-:-:S03]  /*0360*/  SEL R11, R11, R8, P1 ;  /* 0x000000080b0b7207 */ /* 0x000fc60000800000 */
[----:B------:R-:W-:Y:S04]  /*0370*/  LDS R10, [R9] ;  /* 0x00000000090a7984 */ /* 0x000fe80000000800 */
        /* <DEDUP_REMOVED lines=9> */
[----:B------:R-:W-:-:S04]  /*0410*/  UIADD3 UR6, UPT, UPT, UR5, -0x3, URZ ;  /* 0xfffffffd05067890 */ /* 0x000fc8000fffe0ff */
[----:B------:R-:W-:-:S06]  /*0420*/  USHF.L.U32 UR8, UR9, UR6, URZ ;  /* 0x0000000609087299 */ /* 0x000fcc00080006ff */
[----:B--2---:R-:W-:-:S04]  /*0430*/  LOP3.LUT R9, R0, UR8, RZ, 0x3c, !PT ;  /* 0x0000000800097c12 */ /* 0x004fc8000f8e3cff */
[----:B------:R-:W-:-:S04]  /*0440*/  ISETP.GT.U32.AND P1, PT, R9, R0, PT ;  /* 0x000000000900720c */ /* 0x000fc80003f24070 */
[----:B------:R-:W-:-:S09]  /*0450*/  SEL R6, R5, R6, P1 ;  /* 0x0000000605067207 */ /* 0x000fd20000800000 */
[----:B------:R-:W-:Y:S02]  /*0460*/  @P1 IMAD R8, R9, 0x4, R7 ;  /* 0x0000000409081824 */ /* 0x000fe400078e0207 */
        /* <DEDUP_REMOVED lines=9> */
.L_x_18:
[----:B------:R-:W-:-:S09]  /*0500*/  UISETP.GE.U32.AND UP0, UPT, UR4, 0x3, UPT ;  /* 0x000000030400788c */ /* 0x000fd2000bf06070 */
[----:B------:R-:W-:Y:S05]  /*0510*/  BRA.U !UP0, `(.L_x_19) ;  /* 0x0000000508287547 */ /* 0x000fea000b800000 */
[----:B------:R-:W4:Y:S01]  /*0520*/  S2UR UR8, SR_CgaCtaId ;  /* 0x00000000000879c3 */ /* 0x000f220000008800 */
[----:B------:R-:W-:Y:S01]  /*0530*/  UMOV UR4, 0x400 ;  /* 0x0000040000047882 */ /* 0x000fe20000000000 */
[----:B------:R-:W-:Y:S01]  /*0540*/  ISETP.NE.AND P0, PT, R14, RZ, PT ;  /* 0x000000ff0e00720c */ /* 0x000fe20003f05270 */
[----:B------:R-:W-:Y:S02]  /*0550*/  UIADD3 UR4, UPT, UPT, UR4, 0x400, URZ ;  /* 0x0000040004047890 */ /* 0x000fe4000fffe0ff */
[----:B------:R-:W-:Y:S02]  /*0560*/  UIADD3 UR6, UPT, UPT, UR6, 0x4, URZ ;  /* 0x0000000406067890 */ /* 0x000fe4000fffe0ff */
[----:B----4-:R-:W-:-:S04]  /*0570*/  ULEA UR8, UR8, UR4, 0x18 ;  /* 0x0000000408087291 */ /* 0x010fc8000f8ec0ff */
[----:B------:R-:W-:-:S12]  /*0580*/  UIADD3 UR12, UPT, UPT, UR8, 0x4, URZ ;  /* 0x00000004080c7890 */ /* 0x000fd8000fffe0ff */
.L_x_20:
[----:B------:R-:W-:-:S04]  /*0590*/  UIADD3 UR4, UPT, UPT, UR6, -0x5, URZ ;  /* 0xfffffffb06047890 */ /* 0x000fc8000fffe0ff */
[----:B------:R-:W-:-:S06]  /*05a0*/  USHF.L.U32 UR4, UR9, UR4, URZ ;  /* 0x0000000409047299 */ /* 0x000fcc00080006ff */
[----:B0--3--:R-:W-:Y:S01]  /*05b0*/  LOP3.LUT R6, R0, UR4, RZ, 0x3c, !PT ;  /* 0x0000000400067c12 */ /* 0x009fe2000f8e3cff */
[----:B------:R-:W-:-:S03]  /*05c0*/  UIADD3 UR4, UPT, UPT, UR6, -0x6, URZ ;  /* 0xfffffffa06047890 */ /* 0x000fc6000fffe0ff */
[C---:B------:R-:W-:Y:S01]  /*05d0*/  ISETP.GT.U32.AND P1, PT, R6.reuse, R0, PT ;  /* 0x000000000600720c */ /* 0x040fe20003f24070 */
[----:B----4-:R-:W-:Y:S01]  /*05e0*/  IMAD R8, R6, 0x4, R7 ;  /* 0x0000000406087824 */ /* 0x010fe200078e0207 */
[----:B------:R-:W-:Y:S02]  /*05f0*/  USHF.L.U32 UR4, UR9, UR4, URZ ;  /* 0x0000000409047299 */ /* 0x000fe400080006ff */
[----:B------:R-:W-:Y:S02]  /*0600*/  SEL R6, R5, UR8, P1 ;  /* 0x0000000805067c07 */ /* 0x000fe40008800000 */
[----:B------:R-:W-:Y:S02]  /*0610*/  SEL R8, R8, UR12, P1 ;  /* 0x0000000c08087c07 */ /* 0x000fe40008800000 */
[----:B-12---:R-:W-:Y:S01]  /*0620*/  LOP3.LUT R12, R0, UR4, RZ, 0x3c, !PT ;  /* 0x00000004000c7c12 */ /* 0x006fe2000f8e3cff */
[----:B------:R-:W-:Y:S01]  /*0630*/  LDS R9, [R6] ;  /* 0x0000000006097984 */ /* 0x000fe20000000800 */
[----:B------:R-:W-:-:S02]  /*0640*/  UIADD3 UR4, UPT, UPT, UR6, -0x7, URZ ;  /* 0xfffffff906047890 */ /* 0x000fc4000fffe0ff */
[C---:B------:R-:W-:Y:S01]  /*0650*/  ISETP.GT.U32.AND P1, PT, R12.reuse, R0, PT ;  /* 0x000000000c00720c */ /* 0x040fe20003f24070 */
[----:B------:R-:W0:Y:S01]  /*0660*/  LDS R10, [R8] ;  /* 0x00000000080a7984 */ /* 0x000e220000000800 */
[----:B------:R-:W-:Y:S01]  /*0670*/  IMAD R12, R12, 0x4, R7 ;  /* 0x000000040c0c7824 */ /* 0x000fe200078e0207 */
[----:B------:R-:W-:-:S04]  /*0680*/  USHF.L.U32 UR4, UR9, UR4, URZ ;  /* 0x0000000409047299 */ /* 0x000fc800080006ff */
[----:B------:R-:W-:Y:S02]  /*0690*/  SEL R12, R12, UR12, P1 ;  /* 0x0000000c0c0c7c07 */ /* 0x000fe40008800000 */
[----:B------:R-:W-:Y:S01]  /*06a0*/  LOP3.LUT R16, R0, UR4, RZ, 0x3c, !PT ;  /* 0x0000000400107c12 */ /* 0x000fe2000f8e3cff */
[----:B------:R-:W-:Y:S02]  /*06b0*/  UIADD3 UR4, UPT, UPT, UR6, -0x8, URZ ;  /* 0xfffffff806047890 */ /* 0x000fe4000fffe0ff */
[----:B------:R-:W-:Y:S02]  /*06c0*/  UIADD3 UR6, UPT, UPT, UR6, -0x4, URZ ;  /* 0xfffffffc06067890 */ /* 0x000fe4000fffe0ff */
[----:B------:R-:W-:Y:S02]  /*06d0*/  USHF.L.U32 UR4, UR9, UR4, URZ ;  /* 0x0000000409047299 */ /* 0x000fe400080006ff */
[----:B------:R-:W-:Y:S01]  /*06e0*/  UISETP.GT.AND UP0, UPT, UR6, 0x4, UPT ;  /* 0x000000040600788c */ /* 0x000fe2000bf04270 */
[----:B0-----:R-:W-:-:S02]  /*06f0*/  VIMNMX R11, PT, PT, R9, R10, PT ;  /* 0x0000000a090b7248 */ /* 0x001fc40003fe0100 */
[----:B------:R-:W-:-:S04]  /*0700*/  VIMNMX R10, PT, PT, R9, R10, !PT ;  /* 0x0000000a090a7248 */ /* 0x000fc80007fe0100 */
[----:B------:R-:W-:Y:S02]  /*0710*/  SEL R9, R11, R10, !P0 ;  /* 0x0000000a0b097207 */ /* 0x000fe40004000000 */
[----:B------:R-:W-:Y:S02]  /*0720*/  SEL R11, R10, R11, !P0 ;  /* 0x0000000b0a0b7207 */ /* 0x000fe40004000000 */
[C---:B------:R-:W-:Y:S01]  /*0730*/  SEL R10, R5.reuse, UR8, P1 ;  /* 0x00000008050a7c07 */ /* 0x040fe20008800000 */
[----:B------:R0:W-:Y:S01]  /*0740*/  STS [R6], R9 ;  /* 0x0000000906007388 */ /* 0x0001e20000000800 */
[C---:B------:R-:W-:Y:S01]  /*0750*/  ISETP.GT.U32.AND P1, PT, R16.reuse, R0, PT ;  /* 0x000000001000720c */ /* 0x040fe20003f24070 */
[----:B------:R-:W-:Y:S02]  /*0760*/  IMAD R16, R16, 0x4, R7 ;  /* 0x0000000410107824 */ /* 0x000fe400078e0207 */
[----:B------:R-:W-:Y:S03]  /*0770*/  STS [R8], R11 ;  /* 0x0000000b08007388 */ /* 0x000fe60000000800 */
[----:B------:R-:W-:Y:S01]  /*0780*/  SEL R16, R16, UR12, P1 ;  /* 0x0000000c10107c07 */ /* 0x000fe20008800000 */
[----:B------:R-:W-:Y:S01]  /*0790*/  BAR.SYNC.DEFER_BLOCKING 0x0 ;  /* 0x0000000000007b1d */ /* 0x000fe20000010000 */
[----:B0-----:R-:W-:-:S05]  /*07a0*/  SEL R6, R5, UR8, P1 ;  /* 0x0000000805067c07 */ /* 0x001fca0008800000 */
[----:B------:R-:W-:Y:S04]  /*07b0*/  LDS R13, [R10] ;  /* 0x000000000a0d7984 */ /* 0x000fe80000000800 */
[----:B------:R-:W0:Y:S02]  /*07c0*/  LDS R14, [R12] ;  /* 0x000000000c0e7984 */ /* 0x000e240000000800 */
[CC--:B0-----:R-:W-:Y:S02]  /*07d0*/  VIMNMX R15, PT, PT, R13.reuse, R14.reuse, PT ;  /* 0x0000000e0d0f7248 */ /* 0x0c1fe40003fe0100 */
[----:B------:R-:W-:-:S04]  /*07e0*/  VIMNMX R14, PT, PT, R13, R14, !PT ;  /* 0x0000000e0d0e7248 */ /* 0x000fc80007fe0100 */
[----:B------:R-:W-:Y:S02]  /*07f0*/  SEL R9, R15, R14, !P0 ;  /* 0x0000000e0f097207 */ /* 0x000fe40004000000 */
[----:B------:R-:W-:Y:S02]  /*0800*/  SEL R15, R14, R15, !P0 ;  /* 0x0000000f0e0f7207 */ /* 0x000fe40004000000 */
[----:B------:R-:W-:Y:S01]  /*0810*/  LOP3.LUT R14, R0, UR4, RZ, 0x3c, !PT ;  /* 0x00000004000e7c12 */ /* 0x000fe2000f8e3cff */
[----:B------:R-:W-:Y:S03]  /*0820*/  STS [R10], R9 ;  /* 0x000000090a007388 */ /* 0x000fe60000000800 */
[C---:B------:R-:W-:Y:S01]  /*0830*/  ISETP.GT.U32.AND P1, PT, R14.reuse, R0, PT ;  /* 0x000000000e00720c */ /* 0x040fe20003f24070 */
[----:B------:R-:W-:Y:S01]  /*0840*/  STS [R12], R15 ;  /* 0x0000000f0c007388 */ /* 0x000fe20000000800 */
[----:B------:R-:W-:Y:S01]  /*0850*/  IMAD R14, R14, 0x4, R7 ;  /* 0x000000040e0e7824 */ /* 0x000fe200078e0207 */
[----:B------:R-:W-:Y:S04]  /*0860*/  BAR.SYNC.DEFER_BLOCKING 0x0 ;  /* 0x0000000000007b1d */ /* 0x000fe80000010000 */
[----:B------:R-:W-:-:S02]  /*0870*/  SEL R14, R14, UR12, P1 ;  /* 0x0000000c0e0e7c07 */ /* 0x000fc40008800000 */
[----:B------:R-:W-:Y:S04]  /*0880*/  LDS R8, [R6] ;  /* 0x0000000006087984 */ /* 0x000fe80000000800 */
[----:B------:R-:W0:Y:S02]  /*0890*/  LDS R11, [R16] ;  /* 0x00000000100b7984 */ /* 0x000e240000000800 */
[CC--:B0-----:R-:W-:Y:S02]  /*08a0*/  VIMNMX R13, PT, PT, R8.reuse, R11.reuse, PT ;  /* 0x0000000b080d7248 */ /* 0x0c1fe40003fe0100 */
[----:B------:R-:W-:-:S04]  /*08b0*/  VIMNMX R8, PT, PT, R8, R11, !PT ;  /* 0x0000000b08087248 */ /* 0x000fc80007fe0100 */
[----:B------:R-:W-:Y:S02]  /*08c0*/  SEL R9, R13, R8, !P0 ;  /* 0x000000080d097207 */ /* 0x000fe40004000000 */
[----:B------:R-:W-:Y:S02]  /*08d0*/  SEL R13, R8, R13, !P0 ;  /* 0x0000000d080d7207 */ /* 0x000fe40004000000 */
[----:B------:R-:W-:Y:S01]  /*08e0*/  SEL R8, R5, UR8, P1 ;  /* 0x0000000805087c07 */ /* 0x000fe20008800000 */
[----:B------:R-:W-:Y:S04]  /*08f0*/  STS [R6], R9 ;  /* 0x0000000906007388 */ /* 0x000fe80000000800 */
[----:B------:R-:W-:Y:S01]  /*0900*/  STS [R16], R13 ;  /* 0x0000000d10007388 */ /* 0x000fe20000000800 */
[----:B------:R-:W-:Y:S06]  /*0910*/  BAR.SYNC.DEFER_BLOCKING 0x0 ;  /* 0x0000000000007b1d */ /* 0x000fec0000010000 */
[----:B------:R-:W-:Y:S04]  /*0920*/  LDS R10, [R8] ;  /* 0x00000000080a7984 */ /* 0x000fe80000000800 */
[----:B------:R-:W0:Y:S02]  /*0930*/  LDS R11, [R14] ;  /* 0x000000000e0b7984 */ /* 0x000e240000000800 */
[----:B0-----:R-:W-:-:S02]  /*0940*/  VIMNMX R12, PT, PT, R10, R11, PT ;  /* 0x0000000b0a0c7248 */ /* 0x001fc40003fe0100 */
[----:B------:R-:W-:-:S04]  /*0950*/  VIMNMX R11, PT, PT, R10, R11, !PT ;  /* 0x0000000b0a0b7248 */ /* 0x000fc80007fe0100 */
[----:B------:R-:W-:Y:S02]  /*0960*/  SEL R15, R12, R11, !P0 ;  /* 0x0000000b0c0f7207 */ /* 0x000fe40004000000 */
[----:B------:R-:W-:-:S03]  /*0970*/  SEL R11, R11, R12, !P0 ;  /* 0x0000000c0b0b7207 */ /* 0x000fc60004000000 */
[----:B------:R4:W-:Y:S04]  /*0980*/  STS [R8], R15 ;  /* 0x0000000f08007388 */ /* 0x0009e80000000800 */
[----:B------:R4:W-:Y:S01]  /*0990*/  STS [R14], R11 ;  /* 0x0000000b0e007388 */ /* 0x0009e20000000800 */
[----:B------:R-:W-:Y:S06]  /*09a0*/  BAR.SYNC.DEFER_BLOCKING 0x0 ;  /* 0x0000000000007b1d */ /* 0x000fec0000010000 */
[----:B------:R-:W-:Y:S05]  /*09b0*/  BRA.U UP0, `(.L_x_20) ;  /* 0xfffffff900f47547 */ /* 0x000fea000b83ffff */
.L_x_19:
[----:B------:R-:W-:Y:S01]  /*09c0*/  UIADD3 UR5, UPT, UPT, UR5, 0x1, URZ ;  /* 0x0000000105057890 */ /* 0x000fe2000fffe0ff */
[----:B------:R-:W-:-:S03]  /*09d0*/  UMOV UR4, UR7 ;  /* 0x0000000700047c82 */ /* 0x000fc60008000000 */
[----:B------:R-:W-:-:S09]  /*09e0*/  UISETP.NE.AND UP0, UPT, UR5, 0x9, UPT ;  /* 0x000000090500788c */ /* 0x000fd2000bf05270 */
[----:B------:R-:W-:Y:S05]  /*09f0*/  BRA.U UP0, `(.L_x_21) ;  /* 0xfffffff500c07547 */ /* 0x000fea000b83ffff */
[----:B0-----:R-:W0:Y:S04]  /*0a00*/  LDS R5, [R5] ;  /* 0x0000000005057984 */ /* 0x001e280000000800 */
[----:B0-----:R-:W-:Y:S01]  /*0a10*/  STG.E desc[UR10][R2.64], R5 ;  /* 0x0000000502007986 */ /* 0x001fe2000c10190a */
[----:B------:R-:W-:Y:S05]  /*0a20*/  EXIT ;  /* 0x000000000000794d */ /* 0x000fea0003800000 */
.L_x_22:
        /* <DEDUP_REMOVED lines=13> */
.L_x_25:


//--------------------- .nv.shared.reserved.0     --------------------------
	.section	.nv.shared.reserved.0,"aw",@nobits
	.weak		__nv_reservedSMEM_offset_0_alias
	.size		__nv_reservedSMEM_offset_0_alias, 0, 64
	.other		__nv_reservedSMEM_offset_0_alias,@"STO_CUDA_RESERVED_SHARED STV_DEFAULT"
__nv_reservedSMEM_offset_0_alias:
	.zero		0
	.zero		64


//--------------------- .nv.shared._Z17bitonicSortSharedPii --------------------------
	.section	.nv.shared._Z17bitonicSortSharedPii,"aw",@nobits
	.sectionflags	@""
	.align	4
.nv.shared._Z17bitonicSortSharedPii:
	.zero		2048


//--------------------- .nv.shared._Z24bitonicSortInitialSharedPi --------------------------
	.section	.nv.shared._Z24bitonicSortInitialSharedPi,"aw",@nobits
	.sectionflags	@""
	.align	4
.nv.shared._Z24bitonicSortInitialSharedPi:
	.zero		2056


//--------------------- .nv.constant0._Z17bitonicSortGlobalPiii --------------------------
	.section	.nv.constant0._Z17bitonicSortGlobalPiii,"a",@progbits
	.sectionflags	@""
	.align	4
.nv.constant0._Z17bitonicSortGlobalPiii:
	.zero		912


//--------------------- .nv.constant0._Z17bitonicSortSharedPii --------------------------
	.section	.nv.constant0._Z17bitonicSortSharedPii,"a",@progbits
	.sectionflags	@""
	.align	4
.nv.constant0._Z17bitonicSortSharedPii:
	.zero		908


//--------------------- .nv.constant0._Z24bitonicSortInitialSharedPi --------------------------
	.section	.nv.constant0._Z24bitonicSortInitialSharedPi,"a",@progbits
	.sectionflags	@""
	.align	4
.nv.constant0._Z24bitonicSortInitialSharedPi:
	.zero		904


//--------------------- SYMBOLS --------------------------

	.type		.nv.reservedSmem.offset0,@object
	.size		.nv.reservedSmem.offset0,0x4
	.type		.nv.reservedSmem.cap,@object
	.size		.nv.reservedSmem.cap,0x4
